//
// Generated by NVIDIA NVVM Compiler
//
// Compiler Build ID: CL-36424714
// Cuda compilation tools, release 13.0, V13.0.88
// Based on NVVM 20.0.0
//

.version 9.0
.target sm_100
.address_size 64

	// .globl	_Z5sumarPiS_S_

.visible .entry _Z5sumarPiS_S_(
	.param .u64 .ptr .align 1 _Z5sumarPiS_S__param_0,
	.param .u64 .ptr .align 1 _Z5sumarPiS_S__param_1,
	.param .u64 .ptr .align 1 _Z5sumarPiS_S__param_2
)
{
	.reg .b32 	%r<4>;
	.reg .b64 	%rd<7>;

	ld.param.u64 	%rd1, [_Z5sumarPiS_S__param_0];
	ld.param.u64 	%rd2, [_Z5sumarPiS_S__param_1];
	ld.param.u64 	%rd3, [_Z5sumarPiS_S__param_2];
	cvta.to.global.u64 	%rd4, %rd3;
	cvta.to.global.u64 	%rd5, %rd2;
	cvta.to.global.u64 	%rd6, %rd1;
	ld.global.u32 	%r1, [%rd6];
	ld.global.u32 	%r2, [%rd5];
	add.s32 	%r3, %r2, %r1;
	st.global.u32 	[%rd4], %r3;
	ret;

}


// ===== COMPILED SASS (sm_100) =====

	.target	sm_100

	.elftype	@"ET_EXEC"


//--------------------- .note.nv.tkinfo           --------------------------
	.section	.note.nv.tkinfo,"",@"SHT_NOTE"
	.sectionflags	@"SHF_NOTE_NV_TKINFO"
	.tkinfo
        /*0018*/ 	.word	0x00000002
        /*0030*/ 	.string	""
        /*0030*/ 	.string	"ptxas"
        /*0030*/ 	.string	"Cuda compilation tools, release 13.0, V13.0.88"
        /*0030*/ 	.string	"Build cuda_13.0.r13.0/compiler.36424714_0"
        /*0030*/ 	.string	"-arch sm_100 -m 64 "



//--------------------- .note.nv.cuinfo           --------------------------
	.section	.note.nv.cuinfo,"",@"SHT_NOTE"
	.sectionflags	@"SHF_NOTE_NV_CUINFO"
        /*0018*/ 	.short	0x0002
        /*001a*/ 	.short	0x0064
        /*001c*/ 	.short	0x0082
	.zero		2


//--------------------- .nv.info                  --------------------------
	.section	.nv.info,"",@"SHT_CUDA_INFO"
	.align	4


	//----- nvinfo : EIATTR_REGCOUNT
	.align		4
        /*0000*/ 	.byte	0x04, 0x2f
        /*0002*/ 	.short	(.L_1 - .L_0)
	.align		4
.L_0:
        /*0004*/ 	.word	index@(_Z5sumarPiS_S_)
        /*0008*/ 	.word	0x0000000c


	//----- nvinfo : EIATTR_FRAME_SIZE
	.align		4
.L_1:
        /*000c*/ 	.byte	0x04, 0x11
        /*000e*/ 	.short	(.L_3 - .L_2)
	.align		4
.L_2:
        /*0010*/ 	.word	index@(_Z5sumarPiS_S_)
        /*0014*/ 	.word	0x00000000


	//----- nvinfo : EIATTR_MIN_STACK_SIZE
	.align		4
.L_3:
        /*0018*/ 	.byte	0x04, 0x12
        /*001a*/ 	.short	(.L_5 - .L_4)
	.align		4
.L_4:
        /*001c*/ 	.word	index@(_Z5sumarPiS_S_)
        /*0020*/ 	.word	0x00000000
.L_5:


//--------------------- .nv.compat                --------------------------
	.section	.nv.compat,"",@"SHT_CUDA_COMPAT_INFO"
	.align	4
        /*0000*/ 	.byte	0x02, 0x09, 0x00, 0x00, 0x02, 0x02, 0x01, 0x00, 0x02, 0x05, 0x05, 0x00, 0x03, 0x07, 0x01, 0x01
        /*0010*/ 	.byte	0x02, 0x03, 0x00, 0x00, 0x02, 0x06, 0x01, 0x00, 0x04, 0x0b, 0x08, 0x00, 0x09, 0x00, 0x00, 0x00
        /*0020*/ 	.byte	0x00, 0x00, 0x00, 0x00


//--------------------- .nv.info._Z5sumarPiS_S_   --------------------------
	.section	.nv.info._Z5sumarPiS_S_,"",@"SHT_CUDA_INFO"
	.sectionflags	@""
	.align	4


	//----- nvinfo : EIATTR_CUDA_API_VERSION
	.align		4
        /*0000*/ 	.byte	0x04, 0x37
        /*0002*/ 	.short	(.L_7 - .L_6)
.L_6:
        /*0004*/ 	.word	0x00000082


	//----- nvinfo : EIATTR_KPARAM_INFO
	.align		4
.L_7:
        /*0008*/ 	.byte	0x04, 0x17
        /*000a*/ 	.short	(.L_9 - .L_8)
.L_8:
        /*000c*/ 	.word	0x00000000
        /*0010*/ 	.short	0x0002
        /*0012*/ 	.short	0x0010
        /*0014*/ 	.byte	0x00, 0xf5, 0x21, 0x00


	//----- nvinfo : EIATTR_KPARAM_INFO
	.align		4
.L_9:
        /*0018*/ 	.byte	0x04, 0x17
        /*001a*/ 	.short	(.L_11 - .L_10)
.L_10:
        /*001c*/ 	.word	0x00000000
        /*0020*/ 	.short	0x0001
        /*0022*/ 	.short	0x0008
        /*0024*/ 	.byte	0x00, 0xf5, 0x21, 0x00


	//----- nvinfo : EIATTR_KPARAM_INFO
	.align		4
.L_11:
        /*0028*/ 	.byte	0x04, 0x17
        /*002a*/ 	.short	(.L_13 - .L_12)
.L_12:
        /*002c*/ 	.word	0x00000000
        /*0030*/ 	.short	0x0000
        /*0032*/ 	.short	0x0000
        /*0034*/ 	.byte	0x00, 0xf5, 0x21, 0x00


	//----- nvinfo : EIATTR_SPARSE_MMA_MASK
	.align		4
.L_13:
        /*0038*/ 	.byte	0x03, 0x50
        /*003a*/ 	.short	0x0000


	//----- nvinfo : EIATTR_MAXREG_COUNT
	.align		4
        /*003c*/ 	.byte	0x03, 0x1b
        /*003e*/ 	.short	0x00ff


	//----- nvinfo : EIATTR_MERCURY_ISA_VERSION
	.align		4
        /*0040*/ 	.byte	0x03, 0x5f
        /*0042*/ 	.short	0x0101


	//----- nvinfo : EIATTR_VRC_CTA_INIT_COUNT
	.align		4
        /*0044*/ 	.byte	0x02, 0x4a
	.zero		1
	.zero		1


	//----- nvinfo : EIATTR_EXIT_INSTR_OFFSETS
	.align		4
        /*0048*/ 	.byte	0x04, 0x1c
        /*004a*/ 	.short	(.L_15 - .L_14)


	//   ....[0]....
.L_14:
        /*004c*/ 	.word	0x00000090


	//----- nvinfo : EIATTR_CBANK_PARAM_SIZE
	.align		4
.L_15:
        /*0050*/ 	.byte	0x03, 0x19
        /*0052*/ 	.short	0x0018


	//----- nvinfo : EIATTR_PARAM_CBANK
	.align		4
        /*0054*/ 	.byte	0x04, 0x0a
        /*0056*/ 	.short	(.L_17 - .L_16)
	.align		4
.L_16:
        /*0058*/ 	.word	index@(.nv.constant0._Z5sumarPiS_S_)
        /*005c*/ 	.short	0x0380
        /*005e*/ 	.short	0x0018


	//----- nvinfo : EIATTR_SW_WAR
	.align		4
.L_17:
        /*0060*/ 	.byte	0x04, 0x36
        /*0062*/ 	.short	(.L_19 - .L_18)
.L_18:
        /*0064*/ 	.word	0x00000008
.L_19:


//--------------------- .nv.callgraph             --------------------------
	.section	.nv.callgraph,"",@"SHT_CUDA_CALLGRAPH"
	.align	4
	.sectionentsize	8
	.align		4
        /*0000*/ 	.word	0x00000000
	.align		4
        /*0004*/ 	.word	0xffffffff
	.align		4
        /*0008*/ 	.word	0x00000000
	.align		4
        /*000c*/ 	.word	0xfffffffe
	.align		4
        /*0010*/ 	.word	0x00000000
	.align		4
        /*0014*/ 	.word	0xfffffffd
	.align		4
        /*0018*/ 	.word	0x00000000
	.align		4
        /*001c*/ 	.word	0xfffffffc


//--------------------- .text._Z5sumarPiS_S_      --------------------------
	.section	.text._Z5sumarPiS_S_,"ax",@progbits
	.align	128
        .global         _Z5sumarPiS_S_
        .type           _Z5sumarPiS_S_,@function
        .size           _Z5sumarPiS_S_,(.L_x_1 - _Z5sumarPiS_S_)
        .other          _Z5sumarPiS_S_,@"STO_CUDA_ENTRY STV_DEFAULT"
_Z5sumarPiS_S_:
.text._Z5sumarPiS_S_:
[----:B------:R-:W-:Y:S08]  /*0000*/  LDC R1, c[0x0][0x37c] ;  /* 0x0000df00ff017b82 */ /* 0x000ff00000000800 */
[----:B------:R-:W0:Y:S01]  /*0010*/  LDC.64 R2, c[0x0][0x380] ;  /* 0x0000e000ff027b82 */ /* 0x000e220000000a00 */
[----:B------:R-:W0:Y:S07]  /*0020*/  LDCU.64 UR4, c[0x0][0x358] ;  /* 0x00006b00ff0477ac */ /* 0x000e2e0008000a00 */
[----:B------:R-:W1:Y:S01]  /*0030*/  LDC.64 R4, c[0x0][0x388] ;  /* 0x0000e200ff047b82 */ /* 0x000e620000000a00 */
[----:B0-----:R-:W2:Y:S04]  /*0040*/  LDG.E R2, desc[UR4][R2.64] ;  /* 0x0000000402027981 */ /* 0x001ea8000c1e1900 */
[----:B-1----:R-:W2:Y:S03]  /*0050*/  LDG.E R5, desc[UR4][R4.64] ;  /* 0x0000000404057981 */ /* 0x002ea6000c1e1900 */
[----:B------:R-:W0:Y:S01]  /*0060*/  LDC.64 R6, c[0x0][0x390] ;  /* 0x0000e400ff067b82 */ /* 0x000e220000000a00 */
[----:B--2---:R-:W-:-:S05]  /*0070*/  IADD3 R9, PT, PT, R2, R5, RZ ;  /* 0x0000000502097210 */ /* 0x004fca0007ffe0ff */
[----:B0-----:R-:W-:Y:S01]  /*0080*/  STG.E desc[UR4][R6.64], R9 ;  /* 0x0000000906007986 */ /* 0x001fe2000c101904 */
[----:B------:R-:W-:Y:S05]  /*0090*/  EXIT ;  /* 0x000000000000794d */ /* 0x000fea0003800000 */
.L_x_0:
[----:B------:R-:W-:-:S00]  /*00a0*/  BRA `(.L_x_0) ;  /* 0xfffffffc00fc7947 */ /* 0x000fc0000383ffff */
[----:B------:R-:W-:-:S00]  /*00b0*/  NOP ;  /* 0x0000000000007918 */ /* 0x000fc00000000000 */
        /* <DEDUP_REMOVED lines=12> */
.L_x_1:


//--------------------- .nv.shared.reserved.0     --------------------------
	.section	.nv.shared.reserved.0,"aw",@nobits
	.weak		__nv_reservedSMEM_offset_0_alias
	.size		__nv_reservedSMEM_offset_0_alias, 0, 64
	.other		__nv_reservedSMEM_offset_0_alias,@"STO_CUDA_RESERVED_SHARED STV_DEFAULT"
__nv_reservedSMEM_offset_0_alias:
	.zero		0
	.zero		64


//--------------------- .nv.constant0._Z5sumarPiS_S_ --------------------------
	.section	.nv.constant0._Z5sumarPiS_S_,"a",@progbits
	.sectionflags	@""
	.align	4
.nv.constant0._Z5sumarPiS_S_:
	.zero		920


//--------------------- SYMBOLS --------------------------

	.type		.nv.reservedSmem.offset0,@object
	.size		.nv.reservedSmem.offset0,0x4
